	.headerflags	@"EF_CUDA_TEXMODE_UNIFIED EF_CUDA_64BIT_ADDRESS EF_CUDA_SM86 EF_CUDA_VIRTUAL_SM(EF_CUDA_SM86)"
	.elftype	@"ET_EXEC"


//--------------------- .nv.info                  --------------------------
	.section	.nv.info,"",@"SHT_CUDA_INFO"
	.align	4


	//----- nvinfo : EIATTR_REGCOUNT
	.align		4
        /*0000*/ 	.byte	0x04, 0x2f
        /*0002*/ 	.short	(.L_1 - .L_0)
	.align		4
.L_0:
        /*0004*/ 	.word	index@(triton_poi_fused_add_1)
        /*0008*/ 	.word	0x0000000e


	//----- nvinfo : EIATTR_MIN_STACK_SIZE
	.align		4
.L_1:
        /*000c*/ 	.byte	0x04, 0x12
        /*000e*/ 	.short	(.L_3 - .L_2)
	.align		4
.L_2:
        /*0010*/ 	.word	index@(triton_poi_fused_add_1)
        /*0014*/ 	.word	0x00000000


	//----- nvinfo : EIATTR_FRAME_SIZE
	.align		4
.L_3:
        /*0018*/ 	.byte	0x04, 0x11
        /*001a*/ 	.short	(.L_5 - .L_4)
	.align		4
.L_4:
        /*001c*/ 	.word	index@(triton_poi_fused_add_1)
        /*0020*/ 	.word	0x00000000


	//----- nvinfo : EIATTR_MIN_STACK_SIZE
	.align		4
.L_5:
        /*0024*/ 	.byte	0x04, 0x12
        /*0026*/ 	.short	(.L_7 - .L_6)
	.align		4
.L_6:
        /*0028*/ 	.word	index@(triton_poi_fused_add_1)
        /*002c*/ 	.word	0x00000000
.L_7:


//--------------------- .nv.info.triton_poi_fused_add_1 --------------------------
	.section	.nv.info.triton_poi_fused_add_1,"",@"SHT_CUDA_INFO"
	.sectionflags	@""
	.align	4


	//----- nvinfo : EIATTR_CUDA_API_VERSION
	.align		4
        /*0000*/ 	.byte	0x04, 0x37
        /*0002*/ 	.short	(.L_9 - .L_8)
.L_8:
        /*0004*/ 	.word	0x0000007c


	//----- nvinfo : EIATTR_SW2861232_WAR
	.align		4
.L_9:
        /*0008*/ 	.byte	0x01, 0x35
	.zero		2


	//----- nvinfo : EIATTR_PARAM_CBANK
	.align		4
        /*000c*/ 	.byte	0x04, 0x0a
        /*000e*/ 	.short	(.L_11 - .L_10)
	.align		4
.L_10:
        /*0010*/ 	.word	index@(.nv.constant0.triton_poi_fused_add_1)
        /*0014*/ 	.short	0x0160
        /*0016*/ 	.short	0x0028


	//----- nvinfo : EIATTR_CBANK_PARAM_SIZE
	.align		4
.L_11:
        /*0018*/ 	.byte	0x03, 0x19
        /*001a*/ 	.short	0x0028


	//----- nvinfo : EIATTR_KPARAM_INFO
	.align		4
        /*001c*/ 	.byte	0x04, 0x17
        /*001e*/ 	.short	(.L_13 - .L_12)
.L_12:
        /*0020*/ 	.word	0x00000000
        /*0024*/ 	.short	0x0004
        /*0026*/ 	.short	0x0020
        /*0028*/ 	.byte	0x00, 0xf4, 0x21, 0x00


	//----- nvinfo : EIATTR_KPARAM_INFO
	.align		4
.L_13:
        /*002c*/ 	.byte	0x04, 0x17
        /*002e*/ 	.short	(.L_15 - .L_14)
.L_14:
        /*0030*/ 	.word	0x00000000
        /*0034*/ 	.short	0x0003
        /*0036*/ 	.short	0x0018
        /*0038*/ 	.byte	0x00, 0xf0, 0x11, 0x00


	//----- nvinfo : EIATTR_KPARAM_INFO
	.align		4
.L_15:
        /*003c*/ 	.byte	0x04, 0x17
        /*003e*/ 	.short	(.L_17 - .L_16)
.L_16:
        /*0040*/ 	.word	0x00000000
        /*0044*/ 	.short	0x0002
        /*0046*/ 	.short	0x0010
        /*0048*/ 	.byte	0x00, 0xf4, 0x21, 0x00


	//----- nvinfo : EIATTR_KPARAM_INFO
	.align		4
.L_17:
        /*004c*/ 	.byte	0x04, 0x17
        /*004e*/ 	.short	(.L_19 - .L_18)
.L_18:
        /*0050*/ 	.word	0x00000000
        /*0054*/ 	.short	0x0001
        /*0056*/ 	.short	0x0008
        /*0058*/ 	.byte	0x00, 0xf4, 0x21, 0x00


	//----- nvinfo : EIATTR_KPARAM_INFO
	.align		4
.L_19:
        /*005c*/ 	.byte	0x04, 0x17
        /*005e*/ 	.short	(.L_21 - .L_20)
.L_20:
        /*0060*/ 	.word	0x00000000
        /*0064*/ 	.short	0x0000
        /*0066*/ 	.short	0x0000
        /*0068*/ 	.byte	0x00, 0xf4, 0x21, 0x00


	//----- nvinfo : EIATTR_MAXREG_COUNT
	.align		4
.L_21:
        /*006c*/ 	.byte	0x03, 0x1b
        /*006e*/ 	.short	0x00ff


	//----- nvinfo : EIATTR_EXIT_INSTR_OFFSETS
	.align		4
        /*0070*/ 	.byte	0x04, 0x1c
        /*0072*/ 	.short	(.L_23 - .L_22)


	//   ....[0]....
.L_22:
        /*0074*/ 	.word	0x000001f0


	//   ....[1]....
        /*0078*/ 	.word	0x00000210


	//----- nvinfo : EIATTR_REQNTID
	.align		4
.L_23:
        /*007c*/ 	.byte	0x04, 0x10
        /*007e*/ 	.short	(.L_25 - .L_24)
.L_24:
        /*0080*/ 	.word	0x00000080
        /*0084*/ 	.word	0x00000001
        /*0088*/ 	.word	0x00000001
.L_25:


//--------------------- .nv.callgraph             --------------------------
	.section	.nv.callgraph,"",@"SHT_CUDA_CALLGRAPH"
	.align	4
	.sectionentsize	8
	.align		4
        /*0000*/ 	.word	0x00000000
	.align		4
        /*0004*/ 	.word	0xffffffff
	.align		4
        /*0008*/ 	.word	0x00000000
	.align		4
        /*000c*/ 	.word	0xfffffffe
	.align		4
        /*0010*/ 	.word	0x00000000
	.align		4
        /*0014*/ 	.word	0xfffffffd
	.align		4
        /*0018*/ 	.word	0x00000000
	.align		4
        /*001c*/ 	.word	0xfffffffc


//--------------------- .nv.rel.action            --------------------------
	.section	.nv.rel.action,"",@"SHT_CUDA_RELOCINFO"
	.align	8
	.sectionentsize	8
        /*0000*/ 	.byte	0x73, 0x00, 0x00, 0x00, 0x00, 0x00, 0x00, 0x00, 0x00, 0x00, 0x00, 0x11, 0x25, 0x00, 0x05, 0x36


//--------------------- .nv.constant0.triton_poi_fused_add_1 --------------------------
	.section	.nv.constant0.triton_poi_fused_add_1,"a",@progbits
	.sectionflags	@""
	.align	4
.nv.constant0.triton_poi_fused_add_1:
	.zero		392


//--------------------- .text.triton_poi_fused_add_1 --------------------------
	.section	.text.triton_poi_fused_add_1,"ax",@progbits
	.sectioninfo	@"SHI_REGISTERS=14"
	.align	128
        .global         triton_poi_fused_add_1
        .type           triton_poi_fused_add_1,@function
        .size           triton_poi_fused_add_1,(.L_x_1 - triton_poi_fused_add_1)
        .other          triton_poi_fused_add_1,@"STO_CUDA_ENTRY STV_DEFAULT"
triton_poi_fused_add_1:
.text.triton_poi_fused_add_1:
[----:B------:R-:W-:Y:S02]  /*0000*/  MOV R1, c[0x0][0x28] ;  /* 0x00000a0000017a02 */ /* 0x000fe40000000f00 */
[----:B------:R-:W0:Y:S01]  /*0010*/  S2R R0, SR_TID.X ;  /* 0x0000000000007919 */ /* 0x000e220000002100 */
[----:B------:R-:W-:Y:S01]  /*0020*/  IMAD.MOV.U32 R10, RZ, RZ, 0x2 ;  /* 0x00000002ff0a7424 */ /* 0x000fe200078e00ff */
[----:B------:R-:W-:Y:S01]  /*0030*/  MOV R6, RZ ;  /* 0x000000ff00067202 */ /* 0x000fe20000000f00 */
[----:B------:R-:W-:Y:S01]  /*0040*/  ULDC.64 UR4, c[0x0][0x118] ;  /* 0x0000460000047ab9 */ /* 0x000fe20000000a00 */
[----:B------:R-:W1:Y:S01]  /*0050*/  S2R R3, SR_CTAID.X ;  /* 0x0000000000037919 */ /* 0x000e620000002500 */
[----:B------:R-:W-:Y:S01]  /*0060*/  IMAD.MOV.U32 R5, RZ, RZ, 0x4 ;  /* 0x00000004ff057424 */ /* 0x000fe200078e00ff */
[----:B0-----:R-:W-:-:S04]  /*0070*/  SHF.L.U32 R0, R0, 0x1, RZ ;  /* 0x0000000100007819 */ /* 0x001fc800000006ff */
[----:B------:R-:W-:-:S04]  /*0080*/  LOP3.LUT R0, R0, 0xfe, RZ, 0xc0, !PT ;  /* 0x000000fe00007812 */ /* 0x000fc800078ec0ff */
[----:B-1----:R-:W-:-:S04]  /*0090*/  LEA R0, R3, R0, 0x8 ;  /* 0x0000000003007211 */ /* 0x002fc800078e40ff */
[C---:B------:R-:W-:Y:S01]  /*00a0*/  ISETP.GE.AND P0, PT, R0.reuse, 0x900, PT ;  /* 0x000009000000780c */ /* 0x040fe20003f06270 */
[----:B------:R-:W-:-:S05]  /*00b0*/  IMAD.HI R2, R0, 0x38e38e39, RZ ;  /* 0x38e38e3900027827 */ /* 0x000fca00078e02ff */
[----:B------:R-:W-:-:S04]  /*00c0*/  SHF.R.U32.HI R3, RZ, 0x1f, R2 ;  /* 0x0000001fff037819 */ /* 0x000fc80000011602 */
[----:B------:R-:W-:-:S05]  /*00d0*/  LEA.HI.SX32 R3, R2, R3, 0x18 ;  /* 0x0000000302037211 */ /* 0x000fca00078fc2ff */
[----:B------:R-:W-:-:S05]  /*00e0*/  IMAD R2, R3, -0x480, R0 ;  /* 0xfffffb8003027824 */ /* 0x000fca00078e0200 */
[----:B------:R-:W-:-:S05]  /*00f0*/  IADD3 R4, R2, 0x480, RZ ;  /* 0x0000048002047810 */ /* 0x000fca0007ffe0ff */
[----:B------:R-:W-:-:S04]  /*0100*/  IMAD R3, R3, 0x900, R4 ;  /* 0x0000090003037824 */ /* 0x000fc800078e0204 */
[----:B------:R-:W-:Y:S01]  /*0110*/  IMAD.WIDE R2, R3, R10, c[0x0][0x160] ;  /* 0x0000580003027625 */ /* 0x000fe200078e020a */
[----:B------:R-:W-:-:S04]  /*0120*/  CS2R R8, SRZ ;  /* 0x0000000000087805 */ /* 0x000fc8000001ff00 */
[----:B------:R0:W2:Y:S01]  /*0130*/  @!P0 LDG.E R6, [R2.64] ;  /* 0x0000000402068981 */ /* 0x0000a2000c1e1900 */
[----:B------:R-:W-:-:S05]  /*0140*/  IMAD.WIDE.U32 R4, R4, R5, c[0x0][0x168] ;  /* 0x00005a0004047625 */ /* 0x000fca00078e0005 */
[----:B------:R-:W3:Y:S01]  /*0150*/  @!P0 LDG.E.EL.64 R8, [R4.64] ;  /* 0x0000000404088981 */ /* 0x000ee2000c2e1b00 */
[----:B0-----:R-:W-:Y:S01]  /*0160*/  IMAD.WIDE R2, R0, R10, c[0x0][0x170] ;  /* 0x00005c0000027625 */ /* 0x001fe200078e020a */
[C---:B--2---:R-:W-:Y:S02]  /*0170*/  PRMT R7, R6.reuse, 0x7632, R7 ;  /* 0x0000763206077816 */ /* 0x044fe40000000007 */
[----:B------:R-:W-:Y:S02]  /*0180*/  SHF.L.U32 R11, R6, 0x10, RZ ;  /* 0x00000010060b7819 */ /* 0x000fe400000006ff */
[----:B------:R-:W-:-:S03]  /*0190*/  SHF.L.U32 R6, R7, 0x10, RZ ;  /* 0x0000001007067819 */ /* 0x000fc600000006ff */
[----:B---3--:R-:W-:Y:S02]  /*01a0*/  FADD R8, R11, R8 ;  /* 0x000000080b087221 */ /* 0x008fe40000000000 */
[----:B------:R-:W-:Y:S02]  /*01b0*/  FADD R6, R6, R9 ;  /* 0x0000000906067221 */ /* 0x000fe40000000000 */
[----:B------:R-:W-:Y:S02]  /*01c0*/  FADD R8, R8, 1 ;  /* 0x3f80000008087421 */ /* 0x000fe40000000000 */
[----:B------:R-:W-:-:S05]  /*01d0*/  FADD R7, R6, 1 ;  /* 0x3f80000006077421 */ /* 0x000fca0000000000 */
[----:B------:R-:W-:Y:S01]  /*01e0*/  F2FP.BF16.PACK_AB R7, R7, R8 ;  /* 0x000000080707723e */ /* 0x000fe200000010ff */
[----:B------:R-:W-:Y:S06]  /*01f0*/  @P0 EXIT ;  /* 0x000000000000094d */ /* 0x000fec0003800000 */
[----:B------:R-:W-:Y:S01]  /*0200*/  STG.E [R2.64], R7 ;  /* 0x0000000702007986 */ /* 0x000fe2000c101904 */
[----:B------:R-:W-:Y:S05]  /*0210*/  EXIT ;  /* 0x000000000000794d */ /* 0x000fea0003800000 */
.L_x_0:
[----:B------:R-:W-:-:S00]  /*0220*/  BRA `(.L_x_0) ;  /* 0xfffffff000007947 */ /* 0x000fc0000383ffff */
[----:B------:R-:W-:-:S00]  /*0230*/  NOP ;  /* 0x0000000000007918 */ /* 0x000fc00000000000 */
        /* <DEDUP_REMOVED lines=12> */
.L_x_1:
